//
// Generated by NVIDIA NVVM Compiler
//
// Compiler Build ID: CL-36424714
// Cuda compilation tools, release 13.0, V13.0.88
// Based on NVVM 20.0.0
//

.version 9.0
.target sm_100
.address_size 64

	// .globl	_Z14shared_latencyPfii

.visible .entry _Z14shared_latencyPfii(
	.param .u64 .ptr .align 1 _Z14shared_latencyPfii_param_0,
	.param .u32 _Z14shared_latencyPfii_param_1,
	.param .u32 _Z14shared_latencyPfii_param_2
)
{
	.reg .pred 	%p<7>;
	.reg .b32 	%r<18>;
	.reg .b32 	%f<2>;
	.reg .b64 	%rd<3>;
	.reg .b64 	%fd<3>;

	ld.param.u64 	%rd1, [_Z14shared_latencyPfii_param_0];
	ld.param.u32 	%r9, [_Z14shared_latencyPfii_param_1];
	ld.param.u32 	%r10, [_Z14shared_latencyPfii_param_2];
	mov.u32 	%r1, %tid.x;
	and.b32  	%r11, %r1, 31;
	setp.ge.s32 	%p1, %r11, %r10;
	@%p1 bra 	$L__BB0_8;
	// begin inline asm
	 .reg .f64 %r129;
	 .reg .f64 %r113;
	 .reg .f64 %r114;
	 .reg .f64 %r115;
	 .reg .f64 %r116;
	 .reg .f64 %r117;
	 .reg .f64 %r118;
	 .reg .f64 %r119;
	 .reg .f64 %r120;
	 .reg .f64 %r121;
	 .reg .f64 %r122;
	 .reg .f64 %r123;
	 .reg .f64 %r124;
	 .reg .f64 %r125;
	 .reg .f64 %r126;
	 .reg .f64 %r127;
	 .reg .f64 %r128;
	mov.f64 %r129, 4.4;
	mov.f64 %r113, %r129;
	mov.f64 %r114, 2.2;
	mov.f64 %r115, 3.3;
	mov.f64 %r116, 1.23;
	mov.f64 %r117, 2.42;
	mov.f64 %r118, 3.34;
	mov.f64 %r119, 5.62;
	mov.f64 %r120, 2.56;
	mov.f64 %r121, 1.56;
	mov.f64 %r122, 2.56;
	mov.f64 %r123, 5.56;
	mov.f64 %r124, 8.56;
	mov.f64 %r125, 3.56;
	mov.f64 %r126, 5.56;
	mov.f64 %r127, 6.56;
	mov.f64 %r128, 0.56;
	
	// end inline asm
	setp.lt.s32 	%p2, %r9, 1;
	@%p2 bra 	$L__BB0_8;
	and.b32  	%r2, %r9, 3;
	setp.lt.u32 	%p3, %r9, 4;
	@%p3 bra 	$L__BB0_5;
	and.b32  	%r12, %r9, 2147483644;
	neg.s32 	%r16, %r12;
$L__BB0_4:
	// begin inline asm
	add.rn.f64 %r121, %r129, %r121;
	add.rn.f64 %r122, %r129, %r122;
	add.rn.f64 %r123, %r129, %r123;
	add.rn.f64 %r124, %r129, %r124;
	add.rn.f64 %r125, %r129, %r125;
	add.rn.f64 %r126, %r129, %r126;
	add.rn.f64 %r127, %r129, %r127;
	add.rn.f64 %r128, %r129, %r128;
	add.rn.f64 %r113, %r129, %r113;
	add.rn.f64 %r114, %r129, %r114;
	add.rn.f64 %r115, %r129, %r115;
	add.rn.f64 %r116, %r129, %r116;
	add.rn.f64 %r117, %r129, %r117;
	add.rn.f64 %r118, %r129, %r118;
	add.rn.f64 %r119, %r129, %r119;
	add.rn.f64 %r120, %r129, %r120;
	add.rn.f64 %r121, %r129, %r121;
	add.rn.f64 %r122, %r129, %r122;
	add.rn.f64 %r123, %r129, %r123;
	add.rn.f64 %r124, %r129, %r124;
	add.rn.f64 %r125, %r129, %r125;
	add.rn.f64 %r126, %r129, %r126;
	add.rn.f64 %r127, %r129, %r127;
	add.rn.f64 %r128, %r129, %r128;
	add.rn.f64 %r113, %r129, %r113;
	add.rn.f64 %r114, %r129, %r114;
	add.rn.f64 %r115, %r129, %r115;
	add.rn.f64 %r116, %r129, %r116;
	add.rn.f64 %r117, %r129, %r117;
	add.rn.f64 %r118, %r129, %r118;
	add.rn.f64 %r119, %r129, %r119;
	add.rn.f64 %r120, %r129, %r120;
	add.rn.f64 %r121, %r129, %r121;
	add.rn.f64 %r122, %r129, %r122;
	add.rn.f64 %r123, %r129, %r123;
	add.rn.f64 %r124, %r129, %r124;
	add.rn.f64 %r125, %r129, %r125;
	add.rn.f64 %r126, %r129, %r126;
	add.rn.f64 %r127, %r129, %r127;
	add.rn.f64 %r128, %r129, %r128;
	add.rn.f64 %r113, %r129, %r113;
	add.rn.f64 %r114, %r129, %r114;
	add.rn.f64 %r115, %r129, %r115;
	add.rn.f64 %r116, %r129, %r116;
	add.rn.f64 %r117, %r129, %r117;
	add.rn.f64 %r118, %r129, %r118;
	add.rn.f64 %r119, %r129, %r119;
	add.rn.f64 %r120, %r129, %r120;
	add.rn.f64 %r121, %r129, %r121;
	add.rn.f64 %r122, %r129, %r122;
	add.rn.f64 %r123, %r129, %r123;
	add.rn.f64 %r124, %r129, %r124;
	add.rn.f64 %r125, %r129, %r125;
	add.rn.f64 %r126, %r129, %r126;
	add.rn.f64 %r127, %r129, %r127;
	add.rn.f64 %r128, %r129, %r128;
	add.rn.f64 %r113, %r129, %r113;
	add.rn.f64 %r114, %r129, %r114;
	add.rn.f64 %r115, %r129, %r115;
	add.rn.f64 %r116, %r129, %r116;
	add.rn.f64 %r117, %r129, %r117;
	add.rn.f64 %r118, %r129, %r118;
	add.rn.f64 %r119, %r129, %r119;
	add.rn.f64 %r120, %r129, %r120;
	add.rn.f64 %r121, %r129, %r121;
	add.rn.f64 %r122, %r129, %r122;
	add.rn.f64 %r123, %r129, %r123;
	add.rn.f64 %r124, %r129, %r124;
	add.rn.f64 %r125, %r129, %r125;
	add.rn.f64 %r126, %r129, %r126;
	add.rn.f64 %r127, %r129, %r127;
	add.rn.f64 %r128, %r129, %r128;
	add.rn.f64 %r113, %r129, %r113;
	add.rn.f64 %r114, %r129, %r114;
	add.rn.f64 %r115, %r129, %r115;
	add.rn.f64 %r116, %r129, %r116;
	add.rn.f64 %r117, %r129, %r117;
	add.rn.f64 %r118, %r129, %r118;
	add.rn.f64 %r119, %r129, %r119;
	add.rn.f64 %r120, %r129, %r120;
	add.rn.f64 %r121, %r129, %r121;
	add.rn.f64 %r122, %r129, %r122;
	add.rn.f64 %r123, %r129, %r123;
	add.rn.f64 %r124, %r129, %r124;
	add.rn.f64 %r125, %r129, %r125;
	add.rn.f64 %r126, %r129, %r126;
	add.rn.f64 %r127, %r129, %r127;
	add.rn.f64 %r128, %r129, %r128;
	add.rn.f64 %r113, %r129, %r113;
	add.rn.f64 %r114, %r129, %r114;
	add.rn.f64 %r115, %r129, %r115;
	add.rn.f64 %r116, %r129, %r116;
	add.rn.f64 %r117, %r129, %r117;
	add.rn.f64 %r118, %r129, %r118;
	add.rn.f64 %r119, %r129, %r119;
	add.rn.f64 %r120, %r129, %r120;
	add.rn.f64 %r121, %r129, %r121;
	add.rn.f64 %r122, %r129, %r122;
	add.rn.f64 %r123, %r129, %r123;
	add.rn.f64 %r124, %r129, %r124;
	add.rn.f64 %r125, %r129, %r125;
	add.rn.f64 %r126, %r129, %r126;
	add.rn.f64 %r127, %r129, %r127;
	add.rn.f64 %r128, %r129, %r128;
	add.rn.f64 %r113, %r129, %r113;
	add.rn.f64 %r114, %r129, %r114;
	add.rn.f64 %r115, %r129, %r115;
	add.rn.f64 %r116, %r129, %r116;
	add.rn.f64 %r117, %r129, %r117;
	add.rn.f64 %r118, %r129, %r118;
	add.rn.f64 %r119, %r129, %r119;
	add.rn.f64 %r120, %r129, %r120;
	add.rn.f64 %r121, %r129, %r121;
	add.rn.f64 %r122, %r129, %r122;
	add.rn.f64 %r123, %r129, %r123;
	add.rn.f64 %r124, %r129, %r124;
	add.rn.f64 %r125, %r129, %r125;
	add.rn.f64 %r126, %r129, %r126;
	add.rn.f64 %r127, %r129, %r127;
	add.rn.f64 %r128, %r129, %r128;
	add.rn.f64 %r113, %r129, %r113;
	add.rn.f64 %r114, %r129, %r114;
	add.rn.f64 %r115, %r129, %r115;
	add.rn.f64 %r116, %r129, %r116;
	add.rn.f64 %r117, %r129, %r117;
	add.rn.f64 %r118, %r129, %r118;
	add.rn.f64 %r119, %r129, %r119;
	add.rn.f64 %r120, %r129, %r120;
	add.rn.f64 %r121, %r129, %r121;
	add.rn.f64 %r122, %r129, %r122;
	add.rn.f64 %r123, %r129, %r123;
	add.rn.f64 %r124, %r129, %r124;
	add.rn.f64 %r125, %r129, %r125;
	add.rn.f64 %r126, %r129, %r126;
	add.rn.f64 %r127, %r129, %r127;
	add.rn.f64 %r128, %r129, %r128;
	add.rn.f64 %r113, %r129, %r113;
	add.rn.f64 %r114, %r129, %r114;
	add.rn.f64 %r115, %r129, %r115;
	add.rn.f64 %r116, %r129, %r116;
	add.rn.f64 %r117, %r129, %r117;
	add.rn.f64 %r118, %r129, %r118;
	add.rn.f64 %r119, %r129, %r119;
	add.rn.f64 %r120, %r129, %r120;
	add.rn.f64 %r121, %r129, %r121;
	add.rn.f64 %r122, %r129, %r122;
	add.rn.f64 %r123, %r129, %r123;
	add.rn.f64 %r124, %r129, %r124;
	add.rn.f64 %r125, %r129, %r125;
	add.rn.f64 %r126, %r129, %r126;
	add.rn.f64 %r127, %r129, %r127;
	add.rn.f64 %r128, %r129, %r128;
	add.rn.f64 %r113, %r129, %r113;
	add.rn.f64 %r114, %r129, %r114;
	add.rn.f64 %r115, %r129, %r115;
	add.rn.f64 %r116, %r129, %r116;
	add.rn.f64 %r117, %r129, %r117;
	add.rn.f64 %r118, %r129, %r118;
	add.rn.f64 %r119, %r129, %r119;
	add.rn.f64 %r120, %r129, %r120;
	add.rn.f64 %r121, %r129, %r121;
	add.rn.f64 %r122, %r129, %r122;
	add.rn.f64 %r123, %r129, %r123;
	add.rn.f64 %r124, %r129, %r124;
	add.rn.f64 %r125, %r129, %r125;
	add.rn.f64 %r126, %r129, %r126;
	add.rn.f64 %r127, %r129, %r127;
	add.rn.f64 %r128, %r129, %r128;
	add.rn.f64 %r113, %r129, %r113;
	add.rn.f64 %r114, %r129, %r114;
	add.rn.f64 %r115, %r129, %r115;
	add.rn.f64 %r116, %r129, %r116;
	add.rn.f64 %r117, %r129, %r117;
	add.rn.f64 %r118, %r129, %r118;
	add.rn.f64 %r119, %r129, %r119;
	add.rn.f64 %r120, %r129, %r120;
	add.rn.f64 %r121, %r129, %r121;
	add.rn.f64 %r122, %r129, %r122;
	add.rn.f64 %r123, %r129, %r123;
	add.rn.f64 %r124, %r129, %r124;
	add.rn.f64 %r125, %r129, %r125;
	add.rn.f64 %r126, %r129, %r126;
	add.rn.f64 %r127, %r129, %r127;
	add.rn.f64 %r128, %r129, %r128;
	add.rn.f64 %r113, %r129, %r113;
	add.rn.f64 %r114, %r129, %r114;
	add.rn.f64 %r115, %r129, %r115;
	add.rn.f64 %r116, %r129, %r116;
	add.rn.f64 %r117, %r129, %r117;
	add.rn.f64 %r118, %r129, %r118;
	add.rn.f64 %r119, %r129, %r119;
	add.rn.f64 %r120, %r129, %r120;
	add.rn.f64 %r121, %r129, %r121;
	add.rn.f64 %r122, %r129, %r122;
	add.rn.f64 %r123, %r129, %r123;
	add.rn.f64 %r124, %r129, %r124;
	add.rn.f64 %r125, %r129, %r125;
	add.rn.f64 %r126, %r129, %r126;
	add.rn.f64 %r127, %r129, %r127;
	add.rn.f64 %r128, %r129, %r128;
	
	// end inline asm
	// begin inline asm
	add.rn.f64 %r121, %r129, %r121;
	add.rn.f64 %r122, %r129, %r122;
	add.rn.f64 %r123, %r129, %r123;
	add.rn.f64 %r124, %r129, %r124;
	add.rn.f64 %r125, %r129, %r125;
	add.rn.f64 %r126, %r129, %r126;
	add.rn.f64 %r127, %r129, %r127;
	add.rn.f64 %r128, %r129, %r128;
	add.rn.f64 %r113, %r129, %r113;
	add.rn.f64 %r114, %r129, %r114;
	add.rn.f64 %r115, %r129, %r115;
	add.rn.f64 %r116, %r129, %r116;
	add.rn.f64 %r117, %r129, %r117;
	add.rn.f64 %r118, %r129, %r118;
	add.rn.f64 %r119, %r129, %r119;
	add.rn.f64 %r120, %r129, %r120;
	add.rn.f64 %r121, %r129, %r121;
	add.rn.f64 %r122, %r129, %r122;
	add.rn.f64 %r123, %r129, %r123;
	add.rn.f64 %r124, %r129, %r124;
	add.rn.f64 %r125, %r129, %r125;
	add.rn.f64 %r126, %r129, %r126;
	add.rn.f64 %r127, %r129, %r127;
	add.rn.f64 %r128, %r129, %r128;
	add.rn.f64 %r113, %r129, %r113;
	add.rn.f64 %r114, %r129, %r114;
	add.rn.f64 %r115, %r129, %r115;
	add.rn.f64 %r116, %r129, %r116;
	add.rn.f64 %r117, %r129, %r117;
	add.rn.f64 %r118, %r129, %r118;
	add.rn.f64 %r119, %r129, %r119;
	add.rn.f64 %r120, %r129, %r120;
	add.rn.f64 %r121, %r129, %r121;
	add.rn.f64 %r122, %r129, %r122;
	add.rn.f64 %r123, %r129, %r123;
	add.rn.f64 %r124, %r129, %r124;
	add.rn.f64 %r125, %r129, %r125;
	add.rn.f64 %r126, %r129, %r126;
	add.rn.f64 %r127, %r129, %r127;
	add.rn.f64 %r128, %r129, %r128;
	add.rn.f64 %r113, %r129, %r113;
	add.rn.f64 %r114, %r129, %r114;
	add.rn.f64 %r115, %r129, %r115;
	add.rn.f64 %r116, %r129, %r116;
	add.rn.f64 %r117, %r129, %r117;
	add.rn.f64 %r118, %r129, %r118;
	add.rn.f64 %r119, %r129, %r119;
	add.rn.f64 %r120, %r129, %r120;
	add.rn.f64 %r121, %r129, %r121;
	add.rn.f64 %r122, %r129, %r122;
	add.rn.f64 %r123, %r129, %r123;
	add.rn.f64 %r124, %r129, %r124;
	add.rn.f64 %r125, %r129, %r125;
	add.rn.f64 %r126, %r129, %r126;
	add.rn.f64 %r127, %r129, %r127;
	add.rn.f64 %r128, %r129, %r128;
	add.rn.f64 %r113, %r129, %r113;
	add.rn.f64 %r114, %r129, %r114;
	add.rn.f64 %r115, %r129, %r115;
	add.rn.f64 %r116, %r129, %r116;
	add.rn.f64 %r117, %r129, %r117;
	add.rn.f64 %r118, %r129, %r118;
	add.rn.f64 %r119, %r129, %r119;
	add.rn.f64 %r120, %r129, %r120;
	add.rn.f64 %r121, %r129, %r121;
	add.rn.f64 %r122, %r129, %r122;
	add.rn.f64 %r123, %r129, %r123;
	add.rn.f64 %r124, %r129, %r124;
	add.rn.f64 %r125, %r129, %r125;
	add.rn.f64 %r126, %r129, %r126;
	add.rn.f64 %r127, %r129, %r127;
	add.rn.f64 %r128, %r129, %r128;
	add.rn.f64 %r113, %r129, %r113;
	add.rn.f64 %r114, %r129, %r114;
	add.rn.f64 %r115, %r129, %r115;
	add.rn.f64 %r116, %r129, %r116;
	add.rn.f64 %r117, %r129, %r117;
	add.rn.f64 %r118, %r129, %r118;
	add.rn.f64 %r119, %r129, %r119;
	add.rn.f64 %r120, %r129, %r120;
	add.rn.f64 %r121, %r129, %r121;
	add.rn.f64 %r122, %r129, %r122;
	add.rn.f64 %r123, %r129, %r123;
	add.rn.f64 %r124, %r129, %r124;
	add.rn.f64 %r125, %r129, %r125;
	add.rn.f64 %r126, %r129, %r126;
	add.rn.f64 %r127, %r129, %r127;
	add.rn.f64 %r128, %r129, %r128;
	add.rn.f64 %r113, %r129, %r113;
	add.rn.f64 %r114, %r129, %r114;
	add.rn.f64 %r115, %r129, %r115;
	add.rn.f64 %r116, %r129, %r116;
	add.rn.f64 %r117, %r129, %r117;
	add.rn.f64 %r118, %r129, %r118;
	add.rn.f64 %r119, %r129, %r119;
	add.rn.f64 %r120, %r129, %r120;
	add.rn.f64 %r121, %r129, %r121;
	add.rn.f64 %r122, %r129, %r122;
	add.rn.f64 %r123, %r129, %r123;
	add.rn.f64 %r124, %r129, %r124;
	add.rn.f64 %r125, %r129, %r125;
	add.rn.f64 %r126, %r129, %r126;
	add.rn.f64 %r127, %r129, %r127;
	add.rn.f64 %r128, %r129, %r128;
	add.rn.f64 %r113, %r129, %r113;
	add.rn.f64 %r114, %r129, %r114;
	add.rn.f64 %r115, %r129, %r115;
	add.rn.f64 %r116, %r129, %r116;
	add.rn.f64 %r117, %r129, %r117;
	add.rn.f64 %r118, %r129, %r118;
	add.rn.f64 %r119, %r129, %r119;
	add.rn.f64 %r120, %r129, %r120;
	add.rn.f64 %r121, %r129, %r121;
	add.rn.f64 %r122, %r129, %r122;
	add.rn.f64 %r123, %r129, %r123;
	add.rn.f64 %r124, %r129, %r124;
	add.rn.f64 %r125, %r129, %r125;
	add.rn.f64 %r126, %r129, %r126;
	add.rn.f64 %r127, %r129, %r127;
	add.rn.f64 %r128, %r129, %r128;
	add.rn.f64 %r113, %r129, %r113;
	add.rn.f64 %r114, %r129, %r114;
	add.rn.f64 %r115, %r129, %r115;
	add.rn.f64 %r116, %r129, %r116;
	add.rn.f64 %r117, %r129, %r117;
	add.rn.f64 %r118, %r129, %r118;
	add.rn.f64 %r119, %r129, %r119;
	add.rn.f64 %r120, %r129, %r120;
	add.rn.f64 %r121, %r129, %r121;
	add.rn.f64 %r122, %r129, %r122;
	add.rn.f64 %r123, %r129, %r123;
	add.rn.f64 %r124, %r129, %r124;
	add.rn.f64 %r125, %r129, %r125;
	add.rn.f64 %r126, %r129, %r126;
	add.rn.f64 %r127, %r129, %r127;
	add.rn.f64 %r128, %r129, %r128;
	add.rn.f64 %r113, %r129, %r113;
	add.rn.f64 %r114, %r129, %r114;
	add.rn.f64 %r115, %r129, %r115;
	add.rn.f64 %r116, %r129, %r116;
	add.rn.f64 %r117, %r129, %r117;
	add.rn.f64 %r118, %r129, %r118;
	add.rn.f64 %r119, %r129, %r119;
	add.rn.f64 %r120, %r129, %r120;
	add.rn.f64 %r121, %r129, %r121;
	add.rn.f64 %r122, %r129, %r122;
	add.rn.f64 %r123, %r129, %r123;
	add.rn.f64 %r124, %r129, %r124;
	add.rn.f64 %r125, %r129, %r125;
	add.rn.f64 %r126, %r129, %r126;
	add.rn.f64 %r127, %r129, %r127;
	add.rn.f64 %r128, %r129, %r128;
	add.rn.f64 %r113, %r129, %r113;
	add.rn.f64 %r114, %r129, %r114;
	add.rn.f64 %r115, %r129, %r115;
	add.rn.f64 %r116, %r129, %r116;
	add.rn.f64 %r117, %r129, %r117;
	add.rn.f64 %r118, %r129, %r118;
	add.rn.f64 %r119, %r129, %r119;
	add.rn.f64 %r120, %r129, %r120;
	add.rn.f64 %r121, %r129, %r121;
	add.rn.f64 %r122, %r129, %r122;
	add.rn.f64 %r123, %r129, %r123;
	add.rn.f64 %r124, %r129, %r124;
	add.rn.f64 %r125, %r129, %r125;
	add.rn.f64 %r126, %r129, %r126;
	add.rn.f64 %r127, %r129, %r127;
	add.rn.f64 %r128, %r129, %r128;
	add.rn.f64 %r113, %r129, %r113;
	add.rn.f64 %r114, %r129, %r114;
	add.rn.f64 %r115, %r129, %r115;
	add.rn.f64 %r116, %r129, %r116;
	add.rn.f64 %r117, %r129, %r117;
	add.rn.f64 %r118, %r129, %r118;
	add.rn.f64 %r119, %r129, %r119;
	add.rn.f64 %r120, %r129, %r120;
	add.rn.f64 %r121, %r129, %r121;
	add.rn.f64 %r122, %r129, %r122;
	add.rn.f64 %r123, %r129, %r123;
	add.rn.f64 %r124, %r129, %r124;
	add.rn.f64 %r125, %r129, %r125;
	add.rn.f64 %r126, %r129, %r126;
	add.rn.f64 %r127, %r129, %r127;
	add.rn.f64 %r128, %r129, %r128;
	add.rn.f64 %r113, %r129, %r113;
	add.rn.f64 %r114, %r129, %r114;
	add.rn.f64 %r115, %r129, %r115;
	add.rn.f64 %r116, %r129, %r116;
	add.rn.f64 %r117, %r129, %r117;
	add.rn.f64 %r118, %r129, %r118;
	add.rn.f64 %r119, %r129, %r119;
	add.rn.f64 %r120, %r129, %r120;
	add.rn.f64 %r121, %r129, %r121;
	add.rn.f64 %r122, %r129, %r122;
	add.rn.f64 %r123, %r129, %r123;
	add.rn.f64 %r124, %r129, %r124;
	add.rn.f64 %r125, %r129, %r125;
	add.rn.f64 %r126, %r129, %r126;
	add.rn.f64 %r127, %r129, %r127;
	add.rn.f64 %r128, %r129, %r128;
	
	// end inline asm
	// begin inline asm
	add.rn.f64 %r121, %r129, %r121;
	add.rn.f64 %r122, %r129, %r122;
	add.rn.f64 %r123, %r129, %r123;
	add.rn.f64 %r124, %r129, %r124;
	add.rn.f64 %r125, %r129, %r125;
	add.rn.f64 %r126, %r129, %r126;
	add.rn.f64 %r127, %r129, %r127;
	add.rn.f64 %r128, %r129, %r128;
	add.rn.f64 %r113, %r129, %r113;
	add.rn.f64 %r114, %r129, %r114;
	add.rn.f64 %r115, %r129, %r115;
	add.rn.f64 %r116, %r129, %r116;
	add.rn.f64 %r117, %r129, %r117;
	add.rn.f64 %r118, %r129, %r118;
	add.rn.f64 %r119, %r129, %r119;
	add.rn.f64 %r120, %r129, %r120;
	add.rn.f64 %r121, %r129, %r121;
	add.rn.f64 %r122, %r129, %r122;
	add.rn.f64 %r123, %r129, %r123;
	add.rn.f64 %r124, %r129, %r124;
	add.rn.f64 %r125, %r129, %r125;
	add.rn.f64 %r126, %r129, %r126;
	add.rn.f64 %r127, %r129, %r127;
	add.rn.f64 %r128, %r129, %r128;
	add.rn.f64 %r113, %r129, %r113;
	add.rn.f64 %r114, %r129, %r114;
	add.rn.f64 %r115, %r129, %r115;
	add.rn.f64 %r116, %r129, %r116;
	add.rn.f64 %r117, %r129, %r117;
	add.rn.f64 %r118, %r129, %r118;
	add.rn.f64 %r119, %r129, %r119;
	add.rn.f64 %r120, %r129, %r120;
	add.rn.f64 %r121, %r129, %r121;
	add.rn.f64 %r122, %r129, %r122;
	add.rn.f64 %r123, %r129, %r123;
	add.rn.f64 %r124, %r129, %r124;
	add.rn.f64 %r125, %r129, %r125;
	add.rn.f64 %r126, %r129, %r126;
	add.rn.f64 %r127, %r129, %r127;
	add.rn.f64 %r128, %r129, %r128;
	add.rn.f64 %r113, %r129, %r113;
	add.rn.f64 %r114, %r129, %r114;
	add.rn.f64 %r115, %r129, %r115;
	add.rn.f64 %r116, %r129, %r116;
	add.rn.f64 %r117, %r129, %r117;
	add.rn.f64 %r118, %r129, %r118;
	add.rn.f64 %r119, %r129, %r119;
	add.rn.f64 %r120, %r129, %r120;
	add.rn.f64 %r121, %r129, %r121;
	add.rn.f64 %r122, %r129, %r122;
	add.rn.f64 %r123, %r129, %r123;
	add.rn.f64 %r124, %r129, %r124;
	add.rn.f64 %r125, %r129, %r125;
	add.rn.f64 %r126, %r129, %r126;
	add.rn.f64 %r127, %r129, %r127;
	add.rn.f64 %r128, %r129, %r128;
	add.rn.f64 %r113, %r129, %r113;
	add.rn.f64 %r114, %r129, %r114;
	add.rn.f64 %r115, %r129, %r115;
	add.rn.f64 %r116, %r129, %r116;
	add.rn.f64 %r117, %r129, %r117;
	add.rn.f64 %r118, %r129, %r118;
	add.rn.f64 %r119, %r129, %r119;
	add.rn.f64 %r120, %r129, %r120;
	add.rn.f64 %r121, %r129, %r121;
	add.rn.f64 %r122, %r129, %r122;
	add.rn.f64 %r123, %r129, %r123;
	add.rn.f64 %r124, %r129, %r124;
	add.rn.f64 %r125, %r129, %r125;
	add.rn.f64 %r126, %r129, %r126;
	add.rn.f64 %r127, %r129, %r127;
	add.rn.f64 %r128, %r129, %r128;
	add.rn.f64 %r113, %r129, %r113;
	add.rn.f64 %r114, %r129, %r114;
	add.rn.f64 %r115, %r129, %r115;
	add.rn.f64 %r116, %r129, %r116;
	add.rn.f64 %r117, %r129, %r117;
	add.rn.f64 %r118, %r129, %r118;
	add.rn.f64 %r119, %r129, %r119;
	add.rn.f64 %r120, %r129, %r120;
	add.rn.f64 %r121, %r129, %r121;
	add.rn.f64 %r122, %r129, %r122;
	add.rn.f64 %r123, %r129, %r123;
	add.rn.f64 %r124, %r129, %r124;
	add.rn.f64 %r125, %r129, %r125;
	add.rn.f64 %r126, %r129, %r126;
	add.rn.f64 %r127, %r129, %r127;
	add.rn.f64 %r128, %r129, %r128;
	add.rn.f64 %r113, %r129, %r113;
	add.rn.f64 %r114, %r129, %r114;
	add.rn.f64 %r115, %r129, %r115;
	add.rn.f64 %r116, %r129, %r116;
	add.rn.f64 %r117, %r129, %r117;
	add.rn.f64 %r118, %r129, %r118;
	add.rn.f64 %r119, %r129, %r119;
	add.rn.f64 %r120, %r129, %r120;
	add.rn.f64 %r121, %r129, %r121;
	add.rn.f64 %r122, %r129, %r122;
	add.rn.f64 %r123, %r129, %r123;
	add.rn.f64 %r124, %r129, %r124;
	add.rn.f64 %r125, %r129, %r125;
	add.rn.f64 %r126, %r129, %r126;
	add.rn.f64 %r127, %r129, %r127;
	add.rn.f64 %r128, %r129, %r128;
	add.rn.f64 %r113, %r129, %r113;
	add.rn.f64 %r114, %r129, %r114;
	add.rn.f64 %r115, %r129, %r115;
	add.rn.f64 %r116, %r129, %r116;
	add.rn.f64 %r117, %r129, %r117;
	add.rn.f64 %r118, %r129, %r118;
	add.rn.f64 %r119, %r129, %r119;
	add.rn.f64 %r120, %r129, %r120;
	add.rn.f64 %r121, %r129, %r121;
	add.rn.f64 %r122, %r129, %r122;
	add.rn.f64 %r123, %r129, %r123;
	add.rn.f64 %r124, %r129, %r124;
	add.rn.f64 %r125, %r129, %r125;
	add.rn.f64 %r126, %r129, %r126;
	add.rn.f64 %r127, %r129, %r127;
	add.rn.f64 %r128, %r129, %r128;
	add.rn.f64 %r113, %r129, %r113;
	add.rn.f64 %r114, %r129, %r114;
	add.rn.f64 %r115, %r129, %r115;
	add.rn.f64 %r116, %r129, %r116;
	add.rn.f64 %r117, %r129, %r117;
	add.rn.f64 %r118, %r129, %r118;
	add.rn.f64 %r119, %r129, %r119;
	add.rn.f64 %r120, %r129, %r120;
	add.rn.f64 %r121, %r129, %r121;
	add.rn.f64 %r122, %r129, %r122;
	add.rn.f64 %r123, %r129, %r123;
	add.rn.f64 %r124, %r129, %r124;
	add.rn.f64 %r125, %r129, %r125;
	add.rn.f64 %r126, %r129, %r126;
	add.rn.f64 %r127, %r129, %r127;
	add.rn.f64 %r128, %r129, %r128;
	add.rn.f64 %r113, %r129, %r113;
	add.rn.f64 %r114, %r129, %r114;
	add.rn.f64 %r115, %r129, %r115;
	add.rn.f64 %r116, %r129, %r116;
	add.rn.f64 %r117, %r129, %r117;
	add.rn.f64 %r118, %r129, %r118;
	add.rn.f64 %r119, %r129, %r119;
	add.rn.f64 %r120, %r129, %r120;
	add.rn.f64 %r121, %r129, %r121;
	add.rn.f64 %r122, %r129, %r122;
	add.rn.f64 %r123, %r129, %r123;
	add.rn.f64 %r124, %r129, %r124;
	add.rn.f64 %r125, %r129, %r125;
	add.rn.f64 %r126, %r129, %r126;
	add.rn.f64 %r127, %r129, %r127;
	add.rn.f64 %r128, %r129, %r128;
	add.rn.f64 %r113, %r129, %r113;
	add.rn.f64 %r114, %r129, %r114;
	add.rn.f64 %r115, %r129, %r115;
	add.rn.f64 %r116, %r129, %r116;
	add.rn.f64 %r117, %r129, %r117;
	add.rn.f64 %r118, %r129, %r118;
	add.rn.f64 %r119, %r129, %r119;
	add.rn.f64 %r120, %r129, %r120;
	add.rn.f64 %r121, %r129, %r121;
	add.rn.f64 %r122, %r129, %r122;
	add.rn.f64 %r123, %r129, %r123;
	add.rn.f64 %r124, %r129, %r124;
	add.rn.f64 %r125, %r129, %r125;
	add.rn.f64 %r126, %r129, %r126;
	add.rn.f64 %r127, %r129, %r127;
	add.rn.f64 %r128, %r129, %r128;
	add.rn.f64 %r113, %r129, %r113;
	add.rn.f64 %r114, %r129, %r114;
	add.rn.f64 %r115, %r129, %r115;
	add.rn.f64 %r116, %r129, %r116;
	add.rn.f64 %r117, %r129, %r117;
	add.rn.f64 %r118, %r129, %r118;
	add.rn.f64 %r119, %r129, %r119;
	add.rn.f64 %r120, %r129, %r120;
	add.rn.f64 %r121, %r129, %r121;
	add.rn.f64 %r122, %r129, %r122;
	add.rn.f64 %r123, %r129, %r123;
	add.rn.f64 %r124, %r129, %r124;
	add.rn.f64 %r125, %r129, %r125;
	add.rn.f64 %r126, %r129, %r126;
	add.rn.f64 %r127, %r129, %r127;
	add.rn.f64 %r128, %r129, %r128;
	add.rn.f64 %r113, %r129, %r113;
	add.rn.f64 %r114, %r129, %r114;
	add.rn.f64 %r115, %r129, %r115;
	add.rn.f64 %r116, %r129, %r116;
	add.rn.f64 %r117, %r129, %r117;
	add.rn.f64 %r118, %r129, %r118;
	add.rn.f64 %r119, %r129, %r119;
	add.rn.f64 %r120, %r129, %r120;
	add.rn.f64 %r121, %r129, %r121;
	add.rn.f64 %r122, %r129, %r122;
	add.rn.f64 %r123, %r129, %r123;
	add.rn.f64 %r124, %r129, %r124;
	add.rn.f64 %r125, %r129, %r125;
	add.rn.f64 %r126, %r129, %r126;
	add.rn.f64 %r127, %r129, %r127;
	add.rn.f64 %r128, %r129, %r128;
	
	// end inline asm
	// begin inline asm
	add.rn.f64 %r121, %r129, %r121;
	add.rn.f64 %r122, %r129, %r122;
	add.rn.f64 %r123, %r129, %r123;
	add.rn.f64 %r124, %r129, %r124;
	add.rn.f64 %r125, %r129, %r125;
	add.rn.f64 %r126, %r129, %r126;
	add.rn.f64 %r127, %r129, %r127;
	add.rn.f64 %r128, %r129, %r128;
	add.rn.f64 %r113, %r129, %r113;
	add.rn.f64 %r114, %r129, %r114;
	add.rn.f64 %r115, %r129, %r115;
	add.rn.f64 %r116, %r129, %r116;
	add.rn.f64 %r117, %r129, %r117;
	add.rn.f64 %r118, %r129, %r118;
	add.rn.f64 %r119, %r129, %r119;
	add.rn.f64 %r120, %r129, %r120;
	add.rn.f64 %r121, %r129, %r121;
	add.rn.f64 %r122, %r129, %r122;
	add.rn.f64 %r123, %r129, %r123;
	add.rn.f64 %r124, %r129, %r124;
	add.rn.f64 %r125, %r129, %r125;
	add.rn.f64 %r126, %r129, %r126;
	add.rn.f64 %r127, %r129, %r127;
	add.rn.f64 %r128, %r129, %r128;
	add.rn.f64 %r113, %r129, %r113;
	add.rn.f64 %r114, %r129, %r114;
	add.rn.f64 %r115, %r129, %r115;
	add.rn.f64 %r116, %r129, %r116;
	add.rn.f64 %r117, %r129, %r117;
	add.rn.f64 %r118, %r129, %r118;
	add.rn.f64 %r119, %r129, %r119;
	add.rn.f64 %r120, %r129, %r120;
	add.rn.f64 %r121, %r129, %r121;
	add.rn.f64 %r122, %r129, %r122;
	add.rn.f64 %r123, %r129, %r123;
	add.rn.f64 %r124, %r129, %r124;
	add.rn.f64 %r125, %r129, %r125;
	add.rn.f64 %r126, %r129, %r126;
	add.rn.f64 %r127, %r129, %r127;
	add.rn.f64 %r128, %r129, %r128;
	add.rn.f64 %r113, %r129, %r113;
	add.rn.f64 %r114, %r129, %r114;
	add.rn.f64 %r115, %r129, %r115;
	add.rn.f64 %r116, %r129, %r116;
	add.rn.f64 %r117, %r129, %r117;
	add.rn.f64 %r118, %r129, %r118;
	add.rn.f64 %r119, %r129, %r119;
	add.rn.f64 %r120, %r129, %r120;
	add.rn.f64 %r121, %r129, %r121;
	add.rn.f64 %r122, %r129, %r122;
	add.rn.f64 %r123, %r129, %r123;
	add.rn.f64 %r124, %r129, %r124;
	add.rn.f64 %r125, %r129, %r125;
	add.rn.f64 %r126, %r129, %r126;
	add.rn.f64 %r127, %r129, %r127;
	add.rn.f64 %r128, %r129, %r128;
	add.rn.f64 %r113, %r129, %r113;
	add.rn.f64 %r114, %r129, %r114;
	add.rn.f64 %r115, %r129, %r115;
	add.rn.f64 %r116, %r129, %r116;
	add.rn.f64 %r117, %r129, %r117;
	add.rn.f64 %r118, %r129, %r118;
	add.rn.f64 %r119, %r129, %r119;
	add.rn.f64 %r120, %r129, %r120;
	add.rn.f64 %r121, %r129, %r121;
	add.rn.f64 %r122, %r129, %r122;
	add.rn.f64 %r123, %r129, %r123;
	add.rn.f64 %r124, %r129, %r124;
	add.rn.f64 %r125, %r129, %r125;
	add.rn.f64 %r126, %r129, %r126;
	add.rn.f64 %r127, %r129, %r127;
	add.rn.f64 %r128, %r129, %r128;
	add.rn.f64 %r113, %r129, %r113;
	add.rn.f64 %r114, %r129, %r114;
	add.rn.f64 %r115, %r129, %r115;
	add.rn.f64 %r116, %r129, %r116;
	add.rn.f64 %r117, %r129, %r117;
	add.rn.f64 %r118, %r129, %r118;
	add.rn.f64 %r119, %r129, %r119;
	add.rn.f64 %r120, %r129, %r120;
	add.rn.f64 %r121, %r129, %r121;
	add.rn.f64 %r122, %r129, %r122;
	add.rn.f64 %r123, %r129, %r123;
	add.rn.f64 %r124, %r129, %r124;
	add.rn.f64 %r125, %r129, %r125;
	add.rn.f64 %r126, %r129, %r126;
	add.rn.f64 %r127, %r129, %r127;
	add.rn.f64 %r128, %r129, %r128;
	add.rn.f64 %r113, %r129, %r113;
	add.rn.f64 %r114, %r129, %r114;
	add.rn.f64 %r115, %r129, %r115;
	add.rn.f64 %r116, %r129, %r116;
	add.rn.f64 %r117, %r129, %r117;
	add.rn.f64 %r118, %r129, %r118;
	add.rn.f64 %r119, %r129, %r119;
	add.rn.f64 %r120, %r129, %r120;
	add.rn.f64 %r121, %r129, %r121;
	add.rn.f64 %r122, %r129, %r122;
	add.rn.f64 %r123, %r129, %r123;
	add.rn.f64 %r124, %r129, %r124;
	add.rn.f64 %r125, %r129, %r125;
	add.rn.f64 %r126, %r129, %r126;
	add.rn.f64 %r127, %r129, %r127;
	add.rn.f64 %r128, %r129, %r128;
	add.rn.f64 %r113, %r129, %r113;
	add.rn.f64 %r114, %r129, %r114;
	add.rn.f64 %r115, %r129, %r115;
	add.rn.f64 %r116, %r129, %r116;
	add.rn.f64 %r117, %r129, %r117;
	add.rn.f64 %r118, %r129, %r118;
	add.rn.f64 %r119, %r129, %r119;
	add.rn.f64 %r120, %r129, %r120;
	add.rn.f64 %r121, %r129, %r121;
	add.rn.f64 %r122, %r129, %r122;
	add.rn.f64 %r123, %r129, %r123;
	add.rn.f64 %r124, %r129, %r124;
	add.rn.f64 %r125, %r129, %r125;
	add.rn.f64 %r126, %r129, %r126;
	add.rn.f64 %r127, %r129, %r127;
	add.rn.f64 %r128, %r129, %r128;
	add.rn.f64 %r113, %r129, %r113;
	add.rn.f64 %r114, %r129, %r114;
	add.rn.f64 %r115, %r129, %r115;
	add.rn.f64 %r116, %r129, %r116;
	add.rn.f64 %r117, %r129, %r117;
	add.rn.f64 %r118, %r129, %r118;
	add.rn.f64 %r119, %r129, %r119;
	add.rn.f64 %r120, %r129, %r120;
	add.rn.f64 %r121, %r129, %r121;
	add.rn.f64 %r122, %r129, %r122;
	add.rn.f64 %r123, %r129, %r123;
	add.rn.f64 %r124, %r129, %r124;
	add.rn.f64 %r125, %r129, %r125;
	add.rn.f64 %r126, %r129, %r126;
	add.rn.f64 %r127, %r129, %r127;
	add.rn.f64 %r128, %r129, %r128;
	add.rn.f64 %r113, %r129, %r113;
	add.rn.f64 %r114, %r129, %r114;
	add.rn.f64 %r115, %r129, %r115;
	add.rn.f64 %r116, %r129, %r116;
	add.rn.f64 %r117, %r129, %r117;
	add.rn.f64 %r118, %r129, %r118;
	add.rn.f64 %r119, %r129, %r119;
	add.rn.f64 %r120, %r129, %r120;
	add.rn.f64 %r121, %r129, %r121;
	add.rn.f64 %r122, %r129, %r122;
	add.rn.f64 %r123, %r129, %r123;
	add.rn.f64 %r124, %r129, %r124;
	add.rn.f64 %r125, %r129, %r125;
	add.rn.f64 %r126, %r129, %r126;
	add.rn.f64 %r127, %r129, %r127;
	add.rn.f64 %r128, %r129, %r128;
	add.rn.f64 %r113, %r129, %r113;
	add.rn.f64 %r114, %r129, %r114;
	add.rn.f64 %r115, %r129, %r115;
	add.rn.f64 %r116, %r129, %r116;
	add.rn.f64 %r117, %r129, %r117;
	add.rn.f64 %r118, %r129, %r118;
	add.rn.f64 %r119, %r129, %r119;
	add.rn.f64 %r120, %r129, %r120;
	add.rn.f64 %r121, %r129, %r121;
	add.rn.f64 %r122, %r129, %r122;
	add.rn.f64 %r123, %r129, %r123;
	add.rn.f64 %r124, %r129, %r124;
	add.rn.f64 %r125, %r129, %r125;
	add.rn.f64 %r126, %r129, %r126;
	add.rn.f64 %r127, %r129, %r127;
	add.rn.f64 %r128, %r129, %r128;
	add.rn.f64 %r113, %r129, %r113;
	add.rn.f64 %r114, %r129, %r114;
	add.rn.f64 %r115, %r129, %r115;
	add.rn.f64 %r116, %r129, %r116;
	add.rn.f64 %r117, %r129, %r117;
	add.rn.f64 %r118, %r129, %r118;
	add.rn.f64 %r119, %r129, %r119;
	add.rn.f64 %r120, %r129, %r120;
	add.rn.f64 %r121, %r129, %r121;
	add.rn.f64 %r122, %r129, %r122;
	add.rn.f64 %r123, %r129, %r123;
	add.rn.f64 %r124, %r129, %r124;
	add.rn.f64 %r125, %r129, %r125;
	add.rn.f64 %r126, %r129, %r126;
	add.rn.f64 %r127, %r129, %r127;
	add.rn.f64 %r128, %r129, %r128;
	add.rn.f64 %r113, %r129, %r113;
	add.rn.f64 %r114, %r129, %r114;
	add.rn.f64 %r115, %r129, %r115;
	add.rn.f64 %r116, %r129, %r116;
	add.rn.f64 %r117, %r129, %r117;
	add.rn.f64 %r118, %r129, %r118;
	add.rn.f64 %r119, %r129, %r119;
	add.rn.f64 %r120, %r129, %r120;
	add.rn.f64 %r121, %r129, %r121;
	add.rn.f64 %r122, %r129, %r122;
	add.rn.f64 %r123, %r129, %r123;
	add.rn.f64 %r124, %r129, %r124;
	add.rn.f64 %r125, %r129, %r125;
	add.rn.f64 %r126, %r129, %r126;
	add.rn.f64 %r127, %r129, %r127;
	add.rn.f64 %r128, %r129, %r128;
	
	// end inline asm
	add.s32 	%r16, %r16, 4;
	setp.ne.s32 	%p4, %r16, 0;
	@%p4 bra 	$L__BB0_4;
$L__BB0_5:
	setp.eq.s32 	%p5, %r2, 0;
	@%p5 bra 	$L__BB0_8;
	neg.s32 	%r17, %r2;
$L__BB0_7:
	.pragma "nounroll";
	// begin inline asm
	add.rn.f64 %r121, %r129, %r121;
	add.rn.f64 %r122, %r129, %r122;
	add.rn.f64 %r123, %r129, %r123;
	add.rn.f64 %r124, %r129, %r124;
	add.rn.f64 %r125, %r129, %r125;
	add.rn.f64 %r126, %r129, %r126;
	add.rn.f64 %r127, %r129, %r127;
	add.rn.f64 %r128, %r129, %r128;
	add.rn.f64 %r113, %r129, %r113;
	add.rn.f64 %r114, %r129, %r114;
	add.rn.f64 %r115, %r129, %r115;
	add.rn.f64 %r116, %r129, %r116;
	add.rn.f64 %r117, %r129, %r117;
	add.rn.f64 %r118, %r129, %r118;
	add.rn.f64 %r119, %r129, %r119;
	add.rn.f64 %r120, %r129, %r120;
	add.rn.f64 %r121, %r129, %r121;
	add.rn.f64 %r122, %r129, %r122;
	add.rn.f64 %r123, %r129, %r123;
	add.rn.f64 %r124, %r129, %r124;
	add.rn.f64 %r125, %r129, %r125;
	add.rn.f64 %r126, %r129, %r126;
	add.rn.f64 %r127, %r129, %r127;
	add.rn.f64 %r128, %r129, %r128;
	add.rn.f64 %r113, %r129, %r113;
	add.rn.f64 %r114, %r129, %r114;
	add.rn.f64 %r115, %r129, %r115;
	add.rn.f64 %r116, %r129, %r116;
	add.rn.f64 %r117, %r129, %r117;
	add.rn.f64 %r118, %r129, %r118;
	add.rn.f64 %r119, %r129, %r119;
	add.rn.f64 %r120, %r129, %r120;
	add.rn.f64 %r121, %r129, %r121;
	add.rn.f64 %r122, %r129, %r122;
	add.rn.f64 %r123, %r129, %r123;
	add.rn.f64 %r124, %r129, %r124;
	add.rn.f64 %r125, %r129, %r125;
	add.rn.f64 %r126, %r129, %r126;
	add.rn.f64 %r127, %r129, %r127;
	add.rn.f64 %r128, %r129, %r128;
	add.rn.f64 %r113, %r129, %r113;
	add.rn.f64 %r114, %r129, %r114;
	add.rn.f64 %r115, %r129, %r115;
	add.rn.f64 %r116, %r129, %r116;
	add.rn.f64 %r117, %r129, %r117;
	add.rn.f64 %r118, %r129, %r118;
	add.rn.f64 %r119, %r129, %r119;
	add.rn.f64 %r120, %r129, %r120;
	add.rn.f64 %r121, %r129, %r121;
	add.rn.f64 %r122, %r129, %r122;
	add.rn.f64 %r123, %r129, %r123;
	add.rn.f64 %r124, %r129, %r124;
	add.rn.f64 %r125, %r129, %r125;
	add.rn.f64 %r126, %r129, %r126;
	add.rn.f64 %r127, %r129, %r127;
	add.rn.f64 %r128, %r129, %r128;
	add.rn.f64 %r113, %r129, %r113;
	add.rn.f64 %r114, %r129, %r114;
	add.rn.f64 %r115, %r129, %r115;
	add.rn.f64 %r116, %r129, %r116;
	add.rn.f64 %r117, %r129, %r117;
	add.rn.f64 %r118, %r129, %r118;
	add.rn.f64 %r119, %r129, %r119;
	add.rn.f64 %r120, %r129, %r120;
	add.rn.f64 %r121, %r129, %r121;
	add.rn.f64 %r122, %r129, %r122;
	add.rn.f64 %r123, %r129, %r123;
	add.rn.f64 %r124, %r129, %r124;
	add.rn.f64 %r125, %r129, %r125;
	add.rn.f64 %r126, %r129, %r126;
	add.rn.f64 %r127, %r129, %r127;
	add.rn.f64 %r128, %r129, %r128;
	add.rn.f64 %r113, %r129, %r113;
	add.rn.f64 %r114, %r129, %r114;
	add.rn.f64 %r115, %r129, %r115;
	add.rn.f64 %r116, %r129, %r116;
	add.rn.f64 %r117, %r129, %r117;
	add.rn.f64 %r118, %r129, %r118;
	add.rn.f64 %r119, %r129, %r119;
	add.rn.f64 %r120, %r129, %r120;
	add.rn.f64 %r121, %r129, %r121;
	add.rn.f64 %r122, %r129, %r122;
	add.rn.f64 %r123, %r129, %r123;
	add.rn.f64 %r124, %r129, %r124;
	add.rn.f64 %r125, %r129, %r125;
	add.rn.f64 %r126, %r129, %r126;
	add.rn.f64 %r127, %r129, %r127;
	add.rn.f64 %r128, %r129, %r128;
	add.rn.f64 %r113, %r129, %r113;
	add.rn.f64 %r114, %r129, %r114;
	add.rn.f64 %r115, %r129, %r115;
	add.rn.f64 %r116, %r129, %r116;
	add.rn.f64 %r117, %r129, %r117;
	add.rn.f64 %r118, %r129, %r118;
	add.rn.f64 %r119, %r129, %r119;
	add.rn.f64 %r120, %r129, %r120;
	add.rn.f64 %r121, %r129, %r121;
	add.rn.f64 %r122, %r129, %r122;
	add.rn.f64 %r123, %r129, %r123;
	add.rn.f64 %r124, %r129, %r124;
	add.rn.f64 %r125, %r129, %r125;
	add.rn.f64 %r126, %r129, %r126;
	add.rn.f64 %r127, %r129, %r127;
	add.rn.f64 %r128, %r129, %r128;
	add.rn.f64 %r113, %r129, %r113;
	add.rn.f64 %r114, %r129, %r114;
	add.rn.f64 %r115, %r129, %r115;
	add.rn.f64 %r116, %r129, %r116;
	add.rn.f64 %r117, %r129, %r117;
	add.rn.f64 %r118, %r129, %r118;
	add.rn.f64 %r119, %r129, %r119;
	add.rn.f64 %r120, %r129, %r120;
	add.rn.f64 %r121, %r129, %r121;
	add.rn.f64 %r122, %r129, %r122;
	add.rn.f64 %r123, %r129, %r123;
	add.rn.f64 %r124, %r129, %r124;
	add.rn.f64 %r125, %r129, %r125;
	add.rn.f64 %r126, %r129, %r126;
	add.rn.f64 %r127, %r129, %r127;
	add.rn.f64 %r128, %r129, %r128;
	add.rn.f64 %r113, %r129, %r113;
	add.rn.f64 %r114, %r129, %r114;
	add.rn.f64 %r115, %r129, %r115;
	add.rn.f64 %r116, %r129, %r116;
	add.rn.f64 %r117, %r129, %r117;
	add.rn.f64 %r118, %r129, %r118;
	add.rn.f64 %r119, %r129, %r119;
	add.rn.f64 %r120, %r129, %r120;
	add.rn.f64 %r121, %r129, %r121;
	add.rn.f64 %r122, %r129, %r122;
	add.rn.f64 %r123, %r129, %r123;
	add.rn.f64 %r124, %r129, %r124;
	add.rn.f64 %r125, %r129, %r125;
	add.rn.f64 %r126, %r129, %r126;
	add.rn.f64 %r127, %r129, %r127;
	add.rn.f64 %r128, %r129, %r128;
	add.rn.f64 %r113, %r129, %r113;
	add.rn.f64 %r114, %r129, %r114;
	add.rn.f64 %r115, %r129, %r115;
	add.rn.f64 %r116, %r129, %r116;
	add.rn.f64 %r117, %r129, %r117;
	add.rn.f64 %r118, %r129, %r118;
	add.rn.f64 %r119, %r129, %r119;
	add.rn.f64 %r120, %r129, %r120;
	add.rn.f64 %r121, %r129, %r121;
	add.rn.f64 %r122, %r129, %r122;
	add.rn.f64 %r123, %r129, %r123;
	add.rn.f64 %r124, %r129, %r124;
	add.rn.f64 %r125, %r129, %r125;
	add.rn.f64 %r126, %r129, %r126;
	add.rn.f64 %r127, %r129, %r127;
	add.rn.f64 %r128, %r129, %r128;
	add.rn.f64 %r113, %r129, %r113;
	add.rn.f64 %r114, %r129, %r114;
	add.rn.f64 %r115, %r129, %r115;
	add.rn.f64 %r116, %r129, %r116;
	add.rn.f64 %r117, %r129, %r117;
	add.rn.f64 %r118, %r129, %r118;
	add.rn.f64 %r119, %r129, %r119;
	add.rn.f64 %r120, %r129, %r120;
	add.rn.f64 %r121, %r129, %r121;
	add.rn.f64 %r122, %r129, %r122;
	add.rn.f64 %r123, %r129, %r123;
	add.rn.f64 %r124, %r129, %r124;
	add.rn.f64 %r125, %r129, %r125;
	add.rn.f64 %r126, %r129, %r126;
	add.rn.f64 %r127, %r129, %r127;
	add.rn.f64 %r128, %r129, %r128;
	add.rn.f64 %r113, %r129, %r113;
	add.rn.f64 %r114, %r129, %r114;
	add.rn.f64 %r115, %r129, %r115;
	add.rn.f64 %r116, %r129, %r116;
	add.rn.f64 %r117, %r129, %r117;
	add.rn.f64 %r118, %r129, %r118;
	add.rn.f64 %r119, %r129, %r119;
	add.rn.f64 %r120, %r129, %r120;
	add.rn.f64 %r121, %r129, %r121;
	add.rn.f64 %r122, %r129, %r122;
	add.rn.f64 %r123, %r129, %r123;
	add.rn.f64 %r124, %r129, %r124;
	add.rn.f64 %r125, %r129, %r125;
	add.rn.f64 %r126, %r129, %r126;
	add.rn.f64 %r127, %r129, %r127;
	add.rn.f64 %r128, %r129, %r128;
	add.rn.f64 %r113, %r129, %r113;
	add.rn.f64 %r114, %r129, %r114;
	add.rn.f64 %r115, %r129, %r115;
	add.rn.f64 %r116, %r129, %r116;
	add.rn.f64 %r117, %r129, %r117;
	add.rn.f64 %r118, %r129, %r118;
	add.rn.f64 %r119, %r129, %r119;
	add.rn.f64 %r120, %r129, %r120;
	add.rn.f64 %r121, %r129, %r121;
	add.rn.f64 %r122, %r129, %r122;
	add.rn.f64 %r123, %r129, %r123;
	add.rn.f64 %r124, %r129, %r124;
	add.rn.f64 %r125, %r129, %r125;
	add.rn.f64 %r126, %r129, %r126;
	add.rn.f64 %r127, %r129, %r127;
	add.rn.f64 %r128, %r129, %r128;
	
	// end inline asm
	add.s32 	%r17, %r17, 1;
	setp.ne.s32 	%p6, %r17, 0;
	@%p6 bra 	$L__BB0_7;
$L__BB0_8:
	cvta.to.global.u64 	%rd2, %rd1;
	mov.u32 	%r13, %ctaid.x;
	mov.u32 	%r14, %ntid.x;
	mad.lo.s32 	%r15, %r14, %r13, %r1;
	cvt.rn.f64.s32 	%fd1, %r15;
	add.f64 	%fd2, %fd1, %fd1;
	bar.sync 	0;
	cvt.rn.f32.f64 	%f1, %fd2;
	st.global.f32 	[%rd2], %f1;
	bar.sync 	0;
	ret;

}


// ===== COMPILED SASS (sm_100) =====

	.target	sm_100

	.elftype	@"ET_EXEC"


//--------------------- .note.nv.tkinfo           --------------------------
	.section	.note.nv.tkinfo,"",@"SHT_NOTE"
	.sectionflags	@"SHF_NOTE_NV_TKINFO"
	.tkinfo
        /*0018*/ 	.word	0x00000002
        /*0030*/ 	.string	""
        /*0030*/ 	.string	"ptxas"
        /*0030*/ 	.string	"Cuda compilation tools, release 13.0, V13.0.88"
        /*0030*/ 	.string	"Build cuda_13.0.r13.0/compiler.36424714_0"
        /*0030*/ 	.string	"-arch sm_100 -m 64 "



//--------------------- .note.nv.cuinfo           --------------------------
	.section	.note.nv.cuinfo,"",@"SHT_NOTE"
	.sectionflags	@"SHF_NOTE_NV_CUINFO"
        /*0018*/ 	.short	0x0002
        /*001a*/ 	.short	0x0064
        /*001c*/ 	.short	0x0082
	.zero		2


//--------------------- .nv.info                  --------------------------
	.section	.nv.info,"",@"SHT_CUDA_INFO"
	.align	4


	//----- nvinfo : EIATTR_REGCOUNT
	.align		4
        /*0000*/ 	.byte	0x04, 0x2f
        /*0002*/ 	.short	(.L_1 - .L_0)
	.align		4
.L_0:
        /*0004*/ 	.word	index@(_Z14shared_latencyPfii)
        /*0008*/ 	.word	0x00000008


	//----- nvinfo : EIATTR_FRAME_SIZE
	.align		4
.L_1:
        /*000c*/ 	.byte	0x04, 0x11
        /*000e*/ 	.short	(.L_3 - .L_2)
	.align		4
.L_2:
        /*0010*/ 	.word	index@(_Z14shared_latencyPfii)
        /*0014*/ 	.word	0x00000000


	//----- nvinfo : EIATTR_MIN_STACK_SIZE
	.align		4
.L_3:
        /*0018*/ 	.byte	0x04, 0x12
        /*001a*/ 	.short	(.L_5 - .L_4)
	.align		4
.L_4:
        /*001c*/ 	.word	index@(_Z14shared_latencyPfii)
        /*0020*/ 	.word	0x00000000
.L_5:


//--------------------- .nv.compat                --------------------------
	.section	.nv.compat,"",@"SHT_CUDA_COMPAT_INFO"
	.align	4
        /*0000*/ 	.byte	0x02, 0x09, 0x00, 0x00, 0x02, 0x02, 0x01, 0x00, 0x02, 0x05, 0x05, 0x00, 0x03, 0x07, 0x01, 0x01
        /*0010*/ 	.byte	0x02, 0x03, 0x00, 0x00, 0x02, 0x06, 0x01, 0x00, 0x04, 0x0b, 0x08, 0x00, 0x01, 0x00, 0x00, 0x00
        /*0020*/ 	.byte	0x00, 0x00, 0x00, 0x00


//--------------------- .nv.info._Z14shared_latencyPfii --------------------------
	.section	.nv.info._Z14shared_latencyPfii,"",@"SHT_CUDA_INFO"
	.sectionflags	@""
	.align	4


	//----- nvinfo : EIATTR_CUDA_API_VERSION
	.align		4
        /*0000*/ 	.byte	0x04, 0x37
        /*0002*/ 	.short	(.L_7 - .L_6)
.L_6:
        /*0004*/ 	.word	0x00000082


	//----- nvinfo : EIATTR_KPARAM_INFO
	.align		4
.L_7:
        /*0008*/ 	.byte	0x04, 0x17
        /*000a*/ 	.short	(.L_9 - .L_8)
.L_8:
        /*000c*/ 	.word	0x00000000
        /*0010*/ 	.short	0x0002
        /*0012*/ 	.short	0x000c
        /*0014*/ 	.byte	0x00, 0xf0, 0x11, 0x00


	//----- nvinfo : EIATTR_KPARAM_INFO
	.align		4
.L_9:
        /*0018*/ 	.byte	0x04, 0x17
        /*001a*/ 	.short	(.L_11 - .L_10)
.L_10:
        /*001c*/ 	.word	0x00000000
        /*0020*/ 	.short	0x0001
        /*0022*/ 	.short	0x0008
        /*0024*/ 	.byte	0x00, 0xf0, 0x11, 0x00


	//----- nvinfo : EIATTR_KPARAM_INFO
	.align		4
.L_11:
        /*0028*/ 	.byte	0x04, 0x17
        /*002a*/ 	.short	(.L_13 - .L_12)
.L_12:
        /*002c*/ 	.word	0x00000000
        /*0030*/ 	.short	0x0000
        /*0032*/ 	.short	0x0000
        /*0034*/ 	.byte	0x00, 0xf5, 0x21, 0x00


	//----- nvinfo : EIATTR_SPARSE_MMA_MASK
	.align		4
.L_13:
        /*0038*/ 	.byte	0x03, 0x50
        /*003a*/ 	.short	0x0000


	//----- nvinfo : EIATTR_MAXREG_COUNT
	.align		4
        /*003c*/ 	.byte	0x03, 0x1b
        /*003e*/ 	.short	0x00ff


	//----- nvinfo : EIATTR_NUM_BARRIERS
	.align		4
        /*0040*/ 	.byte	0x02, 0x4c
        /*0042*/ 	.byte	0x01
	.zero		1


	//----- nvinfo : EIATTR_MERCURY_ISA_VERSION
	.align		4
        /*0044*/ 	.byte	0x03, 0x5f
        /*0046*/ 	.short	0x0101


	//----- nvinfo : EIATTR_VRC_CTA_INIT_COUNT
	.align		4
        /*0048*/ 	.byte	0x02, 0x4a
	.zero		1
	.zero		1


	//----- nvinfo : EIATTR_EXIT_INSTR_OFFSETS
	.align		4
        /*004c*/ 	.byte	0x04, 0x1c
        /*004e*/ 	.short	(.L_15 - .L_14)


	//   ....[0]....
.L_14:
        /*0050*/ 	.word	0x000000d0


	//----- nvinfo : EIATTR_CBANK_PARAM_SIZE
	.align		4
.L_15:
        /*0054*/ 	.byte	0x03, 0x19
        /*0056*/ 	.short	0x0010


	//----- nvinfo : EIATTR_PARAM_CBANK
	.align		4
        /*0058*/ 	.byte	0x04, 0x0a
        /*005a*/ 	.short	(.L_17 - .L_16)
	.align		4
.L_16:
        /*005c*/ 	.word	index@(.nv.constant0._Z14shared_latencyPfii)
        /*0060*/ 	.short	0x0380
        /*0062*/ 	.short	0x0010


	//----- nvinfo : EIATTR_SW_WAR
	.align		4
.L_17:
        /*0064*/ 	.byte	0x04, 0x36
        /*0066*/ 	.short	(.L_19 - .L_18)
.L_18:
        /*0068*/ 	.word	0x00000008
.L_19:


//--------------------- .nv.callgraph             --------------------------
	.section	.nv.callgraph,"",@"SHT_CUDA_CALLGRAPH"
	.align	4
	.sectionentsize	8
	.align		4
        /*0000*/ 	.word	0x00000000
	.align		4
        /*0004*/ 	.word	0xffffffff
	.align		4
        /*0008*/ 	.word	0x00000000
	.align		4
        /*000c*/ 	.word	0xfffffffe
	.align		4
        /*0010*/ 	.word	0x00000000
	.align		4
        /*0014*/ 	.word	0xfffffffd
	.align		4
        /*0018*/ 	.word	0x00000000
	.align		4
        /*001c*/ 	.word	0xfffffffc


//--------------------- .text._Z14shared_latencyPfii --------------------------
	.section	.text._Z14shared_latencyPfii,"ax",@progbits
	.align	128
        .global         _Z14shared_latencyPfii
        .type           _Z14shared_latencyPfii,@function
        .size           _Z14shared_latencyPfii,(.L_x_1 - _Z14shared_latencyPfii)
        .other          _Z14shared_latencyPfii,@"STO_CUDA_ENTRY STV_DEFAULT"
_Z14shared_latencyPfii:
.text._Z14shared_latencyPfii:
[----:B------:R-:W-:Y:S01]  /*0000*/  LDC R1, c[0x0][0x37c] ;  /* 0x0000df00ff017b82 */ /* 0x000fe20000000800 */
[----:B------:R-:W0:Y:S07]  /*0010*/  S2R R0, SR_TID.X ;  /* 0x0000000000007919 */ /* 0x000e2e0000002100 */
[----:B------:R-:W0:Y:S08]  /*0020*/  S2UR UR4, SR_CTAID.X ;  /* 0x00000000000479c3 */ /* 0x000e300000002500 */
[----:B------:R-:W-:Y:S08]  /*0030*/  BAR.SYNC.DEFER_BLOCKING 0x0 ;  /* 0x0000000000007b1d */ /* 0x000ff00000010000 */
[----:B------:R-:W0:Y:S08]  /*0040*/  LDC R3, c[0x0][0x360] ;  /* 0x0000d800ff037b82 */ /* 0x000e300000000800 */
[----:B------:R-:W1:Y:S01]  /*0050*/  LDC.64 R4, c[0x0][0x380] ;  /* 0x0000e000ff047b82 */ /* 0x000e620000000a00 */
[----:B0-----:R-:W-:Y:S01]  /*0060*/  IMAD R0, R3, UR4, R0 ;  /* 0x0000000403007c24 */ /* 0x001fe2000f8e0200 */
[----:B------:R-:W1:Y:S03]  /*0070*/  LDCU.64 UR4, c[0x0][0x358] ;  /* 0x00006b00ff0477ac */ /* 0x000e660008000a00 */
[----:B------:R-:W0:Y:S02]  /*0080*/  I2F.F64 R2, R0 ;  /* 0x0000000000027312 */ /* 0x000e240000201c00 */
[----:B0-----:R-:W-:-:S10]  /*0090*/  DADD R2, R2, R2 ;  /* 0x0000000002027229 */ /* 0x001fd40000000002 */
[----:B------:R-:W1:Y:S02]  /*00a0*/  F2F.F32.F64 R3, R2 ;  /* 0x0000000200037310 */ /* 0x000e640000301000 */
[----:B-1----:R-:W-:Y:S01]  /*00b0*/  STG.E desc[UR4][R4.64], R3 ;  /* 0x0000000304007986 */ /* 0x002fe2000c101904 */
[----:B------:R-:W-:Y:S06]  /*00c0*/  BAR.SYNC.DEFER_BLOCKING 0x0 ;  /* 0x0000000000007b1d */ /* 0x000fec0000010000 */
[----:B------:R-:W-:Y:S05]  /*00d0*/  EXIT ;  /* 0x000000000000794d */ /* 0x000fea0003800000 */
.L_x_0:
[----:B------:R-:W-:-:S00]  /*00e0*/  BRA `(.L_x_0) ;  /* 0xfffffffc00fc7947 */ /* 0x000fc0000383ffff */
[----:B------:R-:W-:-:S00]  /*00f0*/  NOP ;  /* 0x0000000000007918 */ /* 0x000fc00000000000 */
        /* <DEDUP_REMOVED lines=8> */
.L_x_1:


//--------------------- .nv.shared.reserved.0     --------------------------
	.section	.nv.shared.reserved.0,"aw",@nobits
	.weak		__nv_reservedSMEM_offset_0_alias
	.size		__nv_reservedSMEM_offset_0_alias, 0, 64
	.other		__nv_reservedSMEM_offset_0_alias,@"STO_CUDA_RESERVED_SHARED STV_DEFAULT"
__nv_reservedSMEM_offset_0_alias:
	.zero		0
	.zero		64


//--------------------- .nv.constant0._Z14shared_latencyPfii --------------------------
	.section	.nv.constant0._Z14shared_latencyPfii,"a",@progbits
	.sectionflags	@""
	.align	4
.nv.constant0._Z14shared_latencyPfii:
	.zero		912


//--------------------- SYMBOLS --------------------------

	.type		.nv.reservedSmem.offset0,@object
	.size		.nv.reservedSmem.offset0,0x4
